//
// Generated by NVIDIA NVVM Compiler
//
// Compiler Build ID: CL-36424714
// Cuda compilation tools, release 13.0, V13.0.88
// Based on NVVM 20.0.0
//

.version 9.0
.target sm_100
.address_size 64

	// .globl	_Z6reducePiS_
// _ZZ6reducePiS_E5xdata has been demoted

.visible .entry _Z6reducePiS_(
	.param .u64 .ptr .align 1 _Z6reducePiS__param_0,
	.param .u64 .ptr .align 1 _Z6reducePiS__param_1
)
{
	.reg .pred 	%p<5>;
	.reg .b32 	%r<24>;
	.reg .b64 	%rd<9>;
	// demoted variable
	.shared .align 4 .b8 _ZZ6reducePiS_E5xdata[32];
	ld.param.u64 	%rd2, [_Z6reducePiS__param_0];
	ld.param.u64 	%rd1, [_Z6reducePiS__param_1];
	cvta.to.global.u64 	%rd3, %rd2;
	mov.u32 	%r1, %ctaid.x;
	mov.u32 	%r2, %ntid.x;
	mov.u32 	%r3, %tid.x;
	mad.lo.s32 	%r7, %r1, %r2, %r3;
	mul.wide.s32 	%rd4, %r7, 4;
	add.s64 	%rd5, %rd3, %rd4;
	ld.global.u32 	%r8, [%rd5];
	shl.b32 	%r9, %r3, 2;
	mov.u32 	%r10, _ZZ6reducePiS_E5xdata;
	add.s32 	%r11, %r10, %r9;
	st.shared.u32 	[%r11], %r8;
	bar.sync 	0;
	setp.lt.u32 	%p1, %r2, 2;
	@%p1 bra 	$L__BB0_5;
	mov.b32 	%r23, 1;
$L__BB0_2:
	shl.b32 	%r5, %r23, 1;
	mul.lo.s32 	%r6, %r5, %r3;
	setp.ge.u32 	%p2, %r6, %r2;
	@%p2 bra 	$L__BB0_4;
	add.s32 	%r13, %r6, %r23;
	shl.b32 	%r14, %r13, 2;
	add.s32 	%r16, %r10, %r14;
	ld.shared.u32 	%r17, [%r16];
	shl.b32 	%r18, %r6, 2;
	add.s32 	%r19, %r10, %r18;
	ld.shared.u32 	%r20, [%r19];
	add.s32 	%r21, %r20, %r17;
	st.shared.u32 	[%r19], %r21;
$L__BB0_4:
	bar.sync 	0;
	setp.lt.u32 	%p3, %r5, %r2;
	mov.u32 	%r23, %r5;
	@%p3 bra 	$L__BB0_2;
$L__BB0_5:
	setp.ne.s32 	%p4, %r3, 0;
	@%p4 bra 	$L__BB0_7;
	ld.shared.u32 	%r22, [_ZZ6reducePiS_E5xdata];
	cvta.to.global.u64 	%rd6, %rd1;
	mul.wide.u32 	%rd7, %r1, 4;
	add.s64 	%rd8, %rd6, %rd7;
	st.global.u32 	[%rd8], %r22;
$L__BB0_7:
	ret;

}


// ===== COMPILED SASS (sm_100) =====

	.target	sm_100

	.elftype	@"ET_EXEC"


//--------------------- .note.nv.tkinfo           --------------------------
	.section	.note.nv.tkinfo,"",@"SHT_NOTE"
	.sectionflags	@"SHF_NOTE_NV_TKINFO"
	.tkinfo
        /*0018*/ 	.word	0x00000002
        /*0030*/ 	.string	""
        /*0030*/ 	.string	"ptxas"
        /*0030*/ 	.string	"Cuda compilation tools, release 13.0, V13.0.88"
        /*0030*/ 	.string	"Build cuda_13.0.r13.0/compiler.36424714_0"
        /*0030*/ 	.string	"-arch sm_100 -m 64 "



//--------------------- .note.nv.cuinfo           --------------------------
	.section	.note.nv.cuinfo,"",@"SHT_NOTE"
	.sectionflags	@"SHF_NOTE_NV_CUINFO"
        /*0018*/ 	.short	0x0002
        /*001a*/ 	.short	0x0064
        /*001c*/ 	.short	0x0082
	.zero		2


//--------------------- .nv.info                  --------------------------
	.section	.nv.info,"",@"SHT_CUDA_INFO"
	.align	4


	//----- nvinfo : EIATTR_REGCOUNT
	.align		4
        /*0000*/ 	.byte	0x04, 0x2f
        /*0002*/ 	.short	(.L_1 - .L_0)
	.align		4
.L_0:
        /*0004*/ 	.word	index@(_Z6reducePiS_)
        /*0008*/ 	.word	0x0000000a


	//----- nvinfo : EIATTR_FRAME_SIZE
	.align		4
.L_1:
        /*000c*/ 	.byte	0x04, 0x11
        /*000e*/ 	.short	(.L_3 - .L_2)
	.align		4
.L_2:
        /*0010*/ 	.word	index@(_Z6reducePiS_)
        /*0014*/ 	.word	0x00000000


	//----- nvinfo : EIATTR_MIN_STACK_SIZE
	.align		4
.L_3:
        /*0018*/ 	.byte	0x04, 0x12
        /*001a*/ 	.short	(.L_5 - .L_4)
	.align		4
.L_4:
        /*001c*/ 	.word	index@(_Z6reducePiS_)
        /*0020*/ 	.word	0x00000000
.L_5:


//--------------------- .nv.compat                --------------------------
	.section	.nv.compat,"",@"SHT_CUDA_COMPAT_INFO"
	.align	4
        /*0000*/ 	.byte	0x02, 0x09, 0x00, 0x00, 0x02, 0x02, 0x01, 0x00, 0x02, 0x05, 0x05, 0x00, 0x03, 0x07, 0x01, 0x01
        /*0010*/ 	.byte	0x02, 0x03, 0x00, 0x00, 0x02, 0x06, 0x01, 0x00, 0x04, 0x0b, 0x08, 0x00, 0x09, 0x00, 0x00, 0x00
        /*0020*/ 	.byte	0x00, 0x00, 0x00, 0x00


//--------------------- .nv.info._Z6reducePiS_    --------------------------
	.section	.nv.info._Z6reducePiS_,"",@"SHT_CUDA_INFO"
	.sectionflags	@""
	.align	4


	//----- nvinfo : EIATTR_CUDA_API_VERSION
	.align		4
        /*0000*/ 	.byte	0x04, 0x37
        /*0002*/ 	.short	(.L_7 - .L_6)
.L_6:
        /*0004*/ 	.word	0x00000082


	//----- nvinfo : EIATTR_KPARAM_INFO
	.align		4
.L_7:
        /*0008*/ 	.byte	0x04, 0x17
        /*000a*/ 	.short	(.L_9 - .L_8)
.L_8:
        /*000c*/ 	.word	0x00000000
        /*0010*/ 	.short	0x0001
        /*0012*/ 	.short	0x0008
        /*0014*/ 	.byte	0x00, 0xf5, 0x21, 0x00


	//----- nvinfo : EIATTR_KPARAM_INFO
	.align		4
.L_9:
        /*0018*/ 	.byte	0x04, 0x17
        /*001a*/ 	.short	(.L_11 - .L_10)
.L_10:
        /*001c*/ 	.word	0x00000000
        /*0020*/ 	.short	0x0000
        /*0022*/ 	.short	0x0000
        /*0024*/ 	.byte	0x00, 0xf5, 0x21, 0x00


	//----- nvinfo : EIATTR_SPARSE_MMA_MASK
	.align		4
.L_11:
        /*0028*/ 	.byte	0x03, 0x50
        /*002a*/ 	.short	0x0000


	//----- nvinfo : EIATTR_MAXREG_COUNT
	.align		4
        /*002c*/ 	.byte	0x03, 0x1b
        /*002e*/ 	.short	0x00ff


	//----- nvinfo : EIATTR_NUM_BARRIERS
	.align		4
        /*0030*/ 	.byte	0x02, 0x4c
        /*0032*/ 	.byte	0x01
	.zero		1


	//----- nvinfo : EIATTR_MERCURY_ISA_VERSION
	.align		4
        /*0034*/ 	.byte	0x03, 0x5f
        /*0036*/ 	.short	0x0101


	//----- nvinfo : EIATTR_VRC_CTA_INIT_COUNT
	.align		4
        /*0038*/ 	.byte	0x02, 0x4a
	.zero		1
	.zero		1


	//----- nvinfo : EIATTR_EXIT_INSTR_OFFSETS
	.align		4
        /*003c*/ 	.byte	0x04, 0x1c
        /*003e*/ 	.short	(.L_13 - .L_12)


	//   ....[0]....
.L_12:
        /*0040*/ 	.word	0x00000210


	//   ....[1]....
        /*0044*/ 	.word	0x00000290


	//----- nvinfo : EIATTR_CBANK_PARAM_SIZE
	.align		4
.L_13:
        /*0048*/ 	.byte	0x03, 0x19
        /*004a*/ 	.short	0x0010


	//----- nvinfo : EIATTR_PARAM_CBANK
	.align		4
        /*004c*/ 	.byte	0x04, 0x0a
        /*004e*/ 	.short	(.L_15 - .L_14)
	.align		4
.L_14:
        /*0050*/ 	.word	index@(.nv.constant0._Z6reducePiS_)
        /*0054*/ 	.short	0x0380
        /*0056*/ 	.short	0x0010


	//----- nvinfo : EIATTR_SW_WAR
	.align		4
.L_15:
        /*0058*/ 	.byte	0x04, 0x36
        /*005a*/ 	.short	(.L_17 - .L_16)
.L_16:
        /*005c*/ 	.word	0x00000008
.L_17:


//--------------------- .nv.callgraph             --------------------------
	.section	.nv.callgraph,"",@"SHT_CUDA_CALLGRAPH"
	.align	4
	.sectionentsize	8
	.align		4
        /*0000*/ 	.word	0x00000000
	.align		4
        /*0004*/ 	.word	0xffffffff
	.align		4
        /*0008*/ 	.word	0x00000000
	.align		4
        /*000c*/ 	.word	0xfffffffe
	.align		4
        /*0010*/ 	.word	0x00000000
	.align		4
        /*0014*/ 	.word	0xfffffffd
	.align		4
        /*0018*/ 	.word	0x00000000
	.align		4
        /*001c*/ 	.word	0xfffffffc


//--------------------- .text._Z6reducePiS_       --------------------------
	.section	.text._Z6reducePiS_,"ax",@progbits
	.align	128
        .global         _Z6reducePiS_
        .type           _Z6reducePiS_,@function
        .size           _Z6reducePiS_,(.L_x_3 - _Z6reducePiS_)
        .other          _Z6reducePiS_,@"STO_CUDA_ENTRY STV_DEFAULT"
_Z6reducePiS_:
.text._Z6reducePiS_:
[----:B------:R-:W-:Y:S01]  /*0000*/  LDC R1, c[0x0][0x37c] ;  /* 0x0000df00ff017b82 */ /* 0x000fe20000000800 */
[----:B------:R-:W0:Y:S07]  /*0010*/  S2R R7, SR_CTAID.X ;  /* 0x0000000000077919 */ /* 0x000e2e0000002500 */
[----:B------:R-:W1:Y:S01]  /*0020*/  LDC.64 R2, c[0x0][0x380] ;  /* 0x0000e000ff027b82 */ /* 0x000e620000000a00 */
[----:B------:R-:W0:Y:S01]  /*0030*/  LDCU UR7, c[0x0][0x360] ;  /* 0x00006c00ff0777ac */ /* 0x000e220008000800 */
[----:B------:R-:W0:Y:S01]  /*0040*/  S2R R4, SR_TID.X ;  /* 0x0000000000047919 */ /* 0x000e220000002100 */
[----:B------:R-:W2:Y:S01]  /*0050*/  LDCU.64 UR8, c[0x0][0x358] ;  /* 0x00006b00ff0877ac */ /* 0x000ea20008000a00 */
[----:B0-----:R-:W-:-:S04]  /*0060*/  IMAD R5, R7, UR7, R4 ;  /* 0x0000000707057c24 */ /* 0x001fc8000f8e0204 */
[----:B-1----:R-:W-:-:S06]  /*0070*/  IMAD.WIDE R2, R5, 0x4, R2 ;  /* 0x0000000405027825 */ /* 0x002fcc00078e0202 */
[----:B--2---:R-:W2:Y:S01]  /*0080*/  LDG.E R2, desc[UR8][R2.64] ;  /* 0x0000000802027981 */ /* 0x004ea2000c1e1900 */
[----:B------:R-:W0:Y:S01]  /*0090*/  S2UR UR5, SR_CgaCtaId ;  /* 0x00000000000579c3 */ /* 0x000e220000008800 */
[----:B------:R-:W-:Y:S01]  /*00a0*/  UMOV UR4, 0x400 ;  /* 0x0000040000047882 */ /* 0x000fe20000000000 */
[----:B------:R-:W-:Y:S01]  /*00b0*/  UISETP.GE.U32.AND UP0, UPT, UR7, 0x2, UPT ;  /* 0x000000020700788c */ /* 0x000fe2000bf06070 */
[----:B------:R-:W-:Y:S01]  /*00c0*/  ISETP.NE.AND P1, PT, R4, RZ, PT ;  /* 0x000000ff0400720c */ /* 0x000fe20003f25270 */
[----:B0-----:R-:W-:-:S06]  /*00d0*/  ULEA UR4, UR5, UR4, 0x18 ;  /* 0x0000000405047291 */ /* 0x001fcc000f8ec0ff */
[----:B------:R-:W-:-:S05]  /*00e0*/  LEA R5, R4, UR4, 0x2 ;  /* 0x0000000404057c11 */ /* 0x000fca000f8e10ff */
[----:B--2---:R0:W-:Y:S01]  /*00f0*/  STS [R5], R2 ;  /* 0x0000000205007388 */ /* 0x0041e20000000800 */
[----:B------:R-:W-:Y:S06]  /*0100*/  BAR.SYNC.DEFER_BLOCKING 0x0 ;  /* 0x0000000000007b1d */ /* 0x000fec0000010000 */
[----:B------:R-:W-:Y:S05]  /*0110*/  BRA.U !UP0, `(.L_x_0) ;  /* 0x00000001083c7547 */ /* 0x000fea000b800000 */
[----:B------:R-:W-:-:S05]  /*0120*/  UMOV UR5, 0x1 ;  /* 0x0000000100057882 */ /* 0x000fca0000000000 */
.L_x_1:
[----:B------:R-:W-:-:S04]  /*0130*/  USHF.L.U32 UR6, UR5, 0x1, URZ ;  /* 0x0000000105067899 */ /* 0x000fc800080006ff */
[----:B------:R-:W-:Y:S02]  /*0140*/  UISETP.GE.U32.AND UP0, UPT, UR6, UR7, UPT ;  /* 0x000000070600728c */ /* 0x000fe4000bf06070 */
[----:B01----:R-:W-:-:S05]  /*0150*/  IMAD R2, R4, UR6, RZ ;  /* 0x0000000604027c24 */ /* 0x003fca000f8e02ff */
[----:B------:R-:W-:-:S13]  /*0160*/  ISETP.GE.U32.AND P0, PT, R2, UR7, PT ;  /* 0x0000000702007c0c */ /* 0x000fda000bf06070 */
[C---:B------:R-:W-:Y:S01]  /*0170*/  @!P0 VIADD R0, R2.reuse, UR5 ;  /* 0x0000000502008c36 */ /* 0x040fe20008000000 */
[----:B------:R-:W-:Y:S01]  /*0180*/  @!P0 LEA R2, R2, UR4, 0x2 ;  /* 0x0000000402028c11 */ /* 0x000fe2000f8e10ff */
[----:B------:R-:W-:-:S03]  /*0190*/  UMOV UR5, UR6 ;  /* 0x0000000600057c82 */ /* 0x000fc60008000000 */
[----:B------:R-:W-:Y:S01]  /*01a0*/  @!P0 LEA R0, R0, UR4, 0x2 ;  /* 0x0000000400008c11 */ /* 0x000fe2000f8e10ff */
[----:B------:R-:W-:Y:S05]  /*01b0*/  @!P0 LDS R3, [R2] ;  /* 0x0000000002038984 */ /* 0x000fea0000000800 */
[----:B------:R-:W0:Y:S02]  /*01c0*/  @!P0 LDS R0, [R0] ;  /* 0x0000000000008984 */ /* 0x000e240000000800 */
[----:B0-----:R-:W-:-:S05]  /*01d0*/  @!P0 IADD3 R3, PT, PT, R0, R3, RZ ;  /* 0x0000000300038210 */ /* 0x001fca0007ffe0ff */
[----:B------:R1:W-:Y:S01]  /*01e0*/  @!P0 STS [R2], R3 ;  /* 0x0000000302008388 */ /* 0x0003e20000000800 */
[----:B------:R-:W-:Y:S06]  /*01f0*/  BAR.SYNC.DEFER_BLOCKING 0x0 ;  /* 0x0000000000007b1d */ /* 0x000fec0000010000 */
[----:B------:R-:W-:Y:S05]  /*0200*/  BRA.U !UP0, `(.L_x_1) ;  /* 0xfffffffd08c87547 */ /* 0x000fea000b83ffff */
.L_x_0:
[----:B------:R-:W-:Y:S05]  /*0210*/  @P1 EXIT ;  /* 0x000000000000194d */ /* 0x000fea0003800000 */
[----:B------:R-:W2:Y:S01]  /*0220*/  S2UR UR5, SR_CgaCtaId ;  /* 0x00000000000579c3 */ /* 0x000ea20000008800 */
[----:B------:R-:W-:-:S07]  /*0230*/  UMOV UR4, 0x400 ;  /* 0x0000040000047882 */ /* 0x000fce0000000000 */
[----:B01----:R-:W0:Y:S01]  /*0240*/  LDC.64 R2, c[0x0][0x388] ;  /* 0x0000e200ff027b82 */ /* 0x003e220000000a00 */
[----:B--2---:R-:W-:Y:S01]  /*0250*/  ULEA UR4, UR5, UR4, 0x18 ;  /* 0x0000000405047291 */ /* 0x004fe2000f8ec0ff */
[----:B0-----:R-:W-:-:S08]  /*0260*/  IMAD.WIDE.U32 R2, R7, 0x4, R2 ;  /* 0x0000000407027825 */ /* 0x001fd000078e0002 */
[----:B------:R-:W0:Y:S04]  /*0270*/  LDS R5, [UR4] ;  /* 0x00000004ff057984 */ /* 0x000e280008000800 */
[----:B0-----:R-:W-:Y:S01]  /*0280*/  STG.E desc[UR8][R2.64], R5 ;  /* 0x0000000502007986 */ /* 0x001fe2000c101908 */
[----:B------:R-:W-:Y:S05]  /*0290*/  EXIT ;  /* 0x000000000000794d */ /* 0x000fea0003800000 */
.L_x_2:
[----:B------:R-:W-:-:S00]  /*02a0*/  BRA `(.L_x_2) ;  /* 0xfffffffc00fc7947 */ /* 0x000fc0000383ffff */
[----:B------:R-:W-:-:S00]  /*02b0*/  NOP ;  /* 0x0000000000007918 */ /* 0x000fc00000000000 */
        /* <DEDUP_REMOVED lines=12> */
.L_x_3:


//--------------------- .nv.shared._Z6reducePiS_  --------------------------
	.section	.nv.shared._Z6reducePiS_,"aw",@nobits
	.sectionflags	@""
	.align	4
.nv.shared._Z6reducePiS_:
	.zero		1056


//--------------------- .nv.shared.reserved.0     --------------------------
	.section	.nv.shared.reserved.0,"aw",@nobits
	.weak		__nv_reservedSMEM_offset_0_alias
	.size		__nv_reservedSMEM_offset_0_alias, 0, 64
	.other		__nv_reservedSMEM_offset_0_alias,@"STO_CUDA_RESERVED_SHARED STV_DEFAULT"
__nv_reservedSMEM_offset_0_alias:
	.zero		0
	.zero		64


//--------------------- .nv.constant0._Z6reducePiS_ --------------------------
	.section	.nv.constant0._Z6reducePiS_,"a",@progbits
	.sectionflags	@""
	.align	4
.nv.constant0._Z6reducePiS_:
	.zero		912


//--------------------- SYMBOLS --------------------------

	.type		.nv.reservedSmem.offset0,@object
	.size		.nv.reservedSmem.offset0,0x4
	.type		.nv.reservedSmem.cap,@object
	.size		.nv.reservedSmem.cap,0x4
